//
// Generated by NVIDIA NVVM Compiler
//
// Compiler Build ID: CL-36424714
// Cuda compilation tools, release 13.0, V13.0.88
// Based on NVVM 20.0.0
//

.version 9.0
.target sm_100
.address_size 64

	// .globl	_Z15CustomAddKernelPfS_S_m

.visible .entry _Z15CustomAddKernelPfS_S_m(
	.param .u64 .ptr .align 1 _Z15CustomAddKernelPfS_S_m_param_0,
	.param .u64 .ptr .align 1 _Z15CustomAddKernelPfS_S_m_param_1,
	.param .u64 .ptr .align 1 _Z15CustomAddKernelPfS_S_m_param_2,
	.param .u64 _Z15CustomAddKernelPfS_S_m_param_3
)
{
	.reg .pred 	%p<2>;
	.reg .b32 	%r<5>;
	.reg .b32 	%f<4>;
	.reg .b64 	%rd<13>;

	ld.param.u64 	%rd2, [_Z15CustomAddKernelPfS_S_m_param_0];
	ld.param.u64 	%rd3, [_Z15CustomAddKernelPfS_S_m_param_1];
	ld.param.u64 	%rd4, [_Z15CustomAddKernelPfS_S_m_param_2];
	ld.param.u64 	%rd5, [_Z15CustomAddKernelPfS_S_m_param_3];
	mov.u32 	%r1, %ctaid.x;
	shl.b32 	%r2, %r1, 10;
	mov.u32 	%r3, %tid.x;
	or.b32  	%r4, %r2, %r3;
	cvt.u64.u32 	%rd1, %r4;
	setp.le.u64 	%p1, %rd5, %rd1;
	@%p1 bra 	$L__BB0_2;
	cvta.to.global.u64 	%rd6, %rd2;
	cvta.to.global.u64 	%rd7, %rd3;
	cvta.to.global.u64 	%rd8, %rd4;
	shl.b64 	%rd9, %rd1, 2;
	add.s64 	%rd10, %rd6, %rd9;
	ld.global.f32 	%f1, [%rd10];
	add.s64 	%rd11, %rd7, %rd9;
	ld.global.f32 	%f2, [%rd11];
	add.f32 	%f3, %f1, %f2;
	add.s64 	%rd12, %rd8, %rd9;
	st.global.f32 	[%rd12], %f3;
$L__BB0_2:
	ret;

}


// ===== COMPILED SASS (sm_100) =====

	.target	sm_100

	.elftype	@"ET_EXEC"


//--------------------- .note.nv.tkinfo           --------------------------
	.section	.note.nv.tkinfo,"",@"SHT_NOTE"
	.sectionflags	@"SHF_NOTE_NV_TKINFO"
	.tkinfo
        /*0018*/ 	.word	0x00000002
        /*0030*/ 	.string	""
        /*0030*/ 	.string	"ptxas"
        /*0030*/ 	.string	"Cuda compilation tools, release 13.0, V13.0.88"
        /*0030*/ 	.string	"Build cuda_13.0.r13.0/compiler.36424714_0"
        /*0030*/ 	.string	"-arch sm_100 -m 64 "



//--------------------- .note.nv.cuinfo           --------------------------
	.section	.note.nv.cuinfo,"",@"SHT_NOTE"
	.sectionflags	@"SHF_NOTE_NV_CUINFO"
        /*0018*/ 	.short	0x0002
        /*001a*/ 	.short	0x0064
        /*001c*/ 	.short	0x0082
	.zero		2


//--------------------- .nv.info                  --------------------------
	.section	.nv.info,"",@"SHT_CUDA_INFO"
	.align	4


	//----- nvinfo : EIATTR_REGCOUNT
	.align		4
        /*0000*/ 	.byte	0x04, 0x2f
        /*0002*/ 	.short	(.L_1 - .L_0)
	.align		4
.L_0:
        /*0004*/ 	.word	index@(_Z15CustomAddKernelPfS_S_m)
        /*0008*/ 	.word	0x0000000c


	//----- nvinfo : EIATTR_FRAME_SIZE
	.align		4
.L_1:
        /*000c*/ 	.byte	0x04, 0x11
        /*000e*/ 	.short	(.L_3 - .L_2)
	.align		4
.L_2:
        /*0010*/ 	.word	index@(_Z15CustomAddKernelPfS_S_m)
        /*0014*/ 	.word	0x00000000


	//----- nvinfo : EIATTR_MIN_STACK_SIZE
	.align		4
.L_3:
        /*0018*/ 	.byte	0x04, 0x12
        /*001a*/ 	.short	(.L_5 - .L_4)
	.align		4
.L_4:
        /*001c*/ 	.word	index@(_Z15CustomAddKernelPfS_S_m)
        /*0020*/ 	.word	0x00000000
.L_5:


//--------------------- .nv.compat                --------------------------
	.section	.nv.compat,"",@"SHT_CUDA_COMPAT_INFO"
	.align	4
        /*0000*/ 	.byte	0x02, 0x09, 0x00, 0x00, 0x02, 0x02, 0x01, 0x00, 0x02, 0x05, 0x05, 0x00, 0x03, 0x07, 0x01, 0x01
        /*0010*/ 	.byte	0x02, 0x03, 0x00, 0x00, 0x02, 0x06, 0x01, 0x00, 0x04, 0x0b, 0x08, 0x00, 0x09, 0x00, 0x00, 0x00
        /*0020*/ 	.byte	0x00, 0x00, 0x00, 0x00


//--------------------- .nv.info._Z15CustomAddKernelPfS_S_m --------------------------
	.section	.nv.info._Z15CustomAddKernelPfS_S_m,"",@"SHT_CUDA_INFO"
	.sectionflags	@""
	.align	4


	//----- nvinfo : EIATTR_CUDA_API_VERSION
	.align		4
        /*0000*/ 	.byte	0x04, 0x37
        /*0002*/ 	.short	(.L_7 - .L_6)
.L_6:
        /*0004*/ 	.word	0x00000082


	//----- nvinfo : EIATTR_KPARAM_INFO
	.align		4
.L_7:
        /*0008*/ 	.byte	0x04, 0x17
        /*000a*/ 	.short	(.L_9 - .L_8)
.L_8:
        /*000c*/ 	.word	0x00000000
        /*0010*/ 	.short	0x0003
        /*0012*/ 	.short	0x0018
        /*0014*/ 	.byte	0x00, 0xf0, 0x21, 0x00


	//----- nvinfo : EIATTR_KPARAM_INFO
	.align		4
.L_9:
        /*0018*/ 	.byte	0x04, 0x17
        /*001a*/ 	.short	(.L_11 - .L_10)
.L_10:
        /*001c*/ 	.word	0x00000000
        /*0020*/ 	.short	0x0002
        /*0022*/ 	.short	0x0010
        /*0024*/ 	.byte	0x00, 0xf5, 0x21, 0x00


	//----- nvinfo : EIATTR_KPARAM_INFO
	.align		4
.L_11:
        /*0028*/ 	.byte	0x04, 0x17
        /*002a*/ 	.short	(.L_13 - .L_12)
.L_12:
        /*002c*/ 	.word	0x00000000
        /*0030*/ 	.short	0x0001
        /*0032*/ 	.short	0x0008
        /*0034*/ 	.byte	0x00, 0xf5, 0x21, 0x00


	//----- nvinfo : EIATTR_KPARAM_INFO
	.align		4
.L_13:
        /*0038*/ 	.byte	0x04, 0x17
        /*003a*/ 	.short	(.L_15 - .L_14)
.L_14:
        /*003c*/ 	.word	0x00000000
        /*0040*/ 	.short	0x0000
        /*0042*/ 	.short	0x0000
        /*0044*/ 	.byte	0x00, 0xf5, 0x21, 0x00


	//----- nvinfo : EIATTR_SPARSE_MMA_MASK
	.align		4
.L_15:
        /*0048*/ 	.byte	0x03, 0x50
        /*004a*/ 	.short	0x0000


	//----- nvinfo : EIATTR_MAXREG_COUNT
	.align		4
        /*004c*/ 	.byte	0x03, 0x1b
        /*004e*/ 	.short	0x00ff


	//----- nvinfo : EIATTR_MERCURY_ISA_VERSION
	.align		4
        /*0050*/ 	.byte	0x03, 0x5f
        /*0052*/ 	.short	0x0101


	//----- nvinfo : EIATTR_VRC_CTA_INIT_COUNT
	.align		4
        /*0054*/ 	.byte	0x02, 0x4a
	.zero		1
	.zero		1


	//----- nvinfo : EIATTR_EXIT_INSTR_OFFSETS
	.align		4
        /*0058*/ 	.byte	0x04, 0x1c
        /*005a*/ 	.short	(.L_17 - .L_16)


	//   ....[0]....
.L_16:
        /*005c*/ 	.word	0x00000080


	//   ....[1]....
        /*0060*/ 	.word	0x00000180


	//----- nvinfo : EIATTR_CBANK_PARAM_SIZE
	.align		4
.L_17:
        /*0064*/ 	.byte	0x03, 0x19
        /*0066*/ 	.short	0x0020


	//----- nvinfo : EIATTR_PARAM_CBANK
	.align		4
        /*0068*/ 	.byte	0x04, 0x0a
        /*006a*/ 	.short	(.L_19 - .L_18)
	.align		4
.L_18:
        /*006c*/ 	.word	index@(.nv.constant0._Z15CustomAddKernelPfS_S_m)
        /*0070*/ 	.short	0x0380
        /*0072*/ 	.short	0x0020


	//----- nvinfo : EIATTR_SW_WAR
	.align		4
.L_19:
        /*0074*/ 	.byte	0x04, 0x36
        /*0076*/ 	.short	(.L_21 - .L_20)
.L_20:
        /*0078*/ 	.word	0x00000008
.L_21:


//--------------------- .nv.callgraph             --------------------------
	.section	.nv.callgraph,"",@"SHT_CUDA_CALLGRAPH"
	.align	4
	.sectionentsize	8
	.align		4
        /*0000*/ 	.word	0x00000000
	.align		4
        /*0004*/ 	.word	0xffffffff
	.align		4
        /*0008*/ 	.word	0x00000000
	.align		4
        /*000c*/ 	.word	0xfffffffe
	.align		4
        /*0010*/ 	.word	0x00000000
	.align		4
        /*0014*/ 	.word	0xfffffffd
	.align		4
        /*0018*/ 	.word	0x00000000
	.align		4
        /*001c*/ 	.word	0xfffffffc


//--------------------- .text._Z15CustomAddKernelPfS_S_m --------------------------
	.section	.text._Z15CustomAddKernelPfS_S_m,"ax",@progbits
	.align	128
        .global         _Z15CustomAddKernelPfS_S_m
        .type           _Z15CustomAddKernelPfS_S_m,@function
        .size           _Z15CustomAddKernelPfS_S_m,(.L_x_1 - _Z15CustomAddKernelPfS_S_m)
        .other          _Z15CustomAddKernelPfS_S_m,@"STO_CUDA_ENTRY STV_DEFAULT"
_Z15CustomAddKernelPfS_S_m:
.text._Z15CustomAddKernelPfS_S_m:
[----:B------:R-:W-:Y:S01]  /*0000*/  LDC R1, c[0x0][0x37c] ;  /* 0x0000df00ff017b82 */ /* 0x000fe20000000800 */
[----:B------:R-:W0:Y:S07]  /*0010*/  S2R R0, SR_TID.X ;  /* 0x0000000000007919 */ /* 0x000e2e0000002100 */
[----:B------:R-:W1:Y:S01]  /*0020*/  S2UR UR4, SR_CTAID.X ;  /* 0x00000000000479c3 */ /* 0x000e620000002500 */
[----:B------:R-:W2:Y:S01]  /*0030*/  LDCU.64 UR6, c[0x0][0x398] ;  /* 0x00007300ff0677ac */ /* 0x000ea20008000a00 */
[----:B-1----:R-:W-:-:S06]  /*0040*/  USHF.L.U32 UR4, UR4, 0xa, URZ ;  /* 0x0000000a04047899 */ /* 0x002fcc00080006ff */
[----:B0-----:R-:W-:-:S04]  /*0050*/  LOP3.LUT R0, R0, UR4, RZ, 0xfc, !PT ;  /* 0x0000000400007c12 */ /* 0x001fc8000f8efcff */
[----:B--2---:R-:W-:-:S04]  /*0060*/  ISETP.GE.U32.AND P0, PT, R0, UR6, PT ;  /* 0x0000000600007c0c */ /* 0x004fc8000bf06070 */
[----:B------:R-:W-:-:S13]  /*0070*/  ISETP.GE.U32.AND.EX P0, PT, RZ, UR7, PT, P0 ;  /* 0x00000007ff007c0c */ /* 0x000fda000bf06100 */
[----:B------:R-:W-:Y:S05]  /*0080*/  @P0 EXIT ;  /* 0x000000000000094d */ /* 0x000fea0003800000 */
[----:B------:R-:W0:Y:S01]  /*0090*/  LDCU.128 UR8, c[0x0][0x380] ;  /* 0x00007000ff0877ac */ /* 0x000e220008000c00 */
[----:B------:R-:W-:Y:S01]  /*00a0*/  IMAD.SHL.U32 R6, R0, 0x4, RZ ;  /* 0x0000000400067824 */ /* 0x000fe200078e00ff */
[----:B------:R-:W-:Y:S01]  /*00b0*/  SHF.R.U32.HI R0, RZ, 0x1e, R0 ;  /* 0x0000001eff007819 */ /* 0x000fe20000011600 */
[----:B------:R-:W1:Y:S01]  /*00c0*/  LDCU.64 UR4, c[0x0][0x358] ;  /* 0x00006b00ff0477ac */ /* 0x000e620008000a00 */
[----:B------:R-:W2:Y:S02]  /*00d0*/  LDCU.64 UR6, c[0x0][0x390] ;  /* 0x00007200ff0677ac */ /* 0x000ea40008000a00 */
[C---:B0-----:R-:W-:Y:S02]  /*00e0*/  IADD3 R4, P1, PT, R6.reuse, UR10, RZ ;  /* 0x0000000a06047c10 */ /* 0x041fe4000ff3e0ff */
[----:B------:R-:W-:Y:S02]  /*00f0*/  IADD3 R2, P0, PT, R6, UR8, RZ ;  /* 0x0000000806027c10 */ /* 0x000fe4000ff1e0ff */
[----:B------:R-:W-:-:S02]  /*0100*/  IADD3.X R5, PT, PT, R0, UR11, RZ, P1, !PT ;  /* 0x0000000b00057c10 */ /* 0x000fc40008ffe4ff */
[----:B------:R-:W-:-:S04]  /*0110*/  IADD3.X R3, PT, PT, R0, UR9, RZ, P0, !PT ;  /* 0x0000000900037c10 */ /* 0x000fc800087fe4ff */
[----:B-1----:R-:W3:Y:S04]  /*0120*/  LDG.E R5, desc[UR4][R4.64] ;  /* 0x0000000404057981 */ /* 0x002ee8000c1e1900 */
[----:B------:R-:W3:Y:S01]  /*0130*/  LDG.E R2, desc[UR4][R2.64] ;  /* 0x0000000402027981 */ /* 0x000ee2000c1e1900 */
[----:B--2---:R-:W-:-:S04]  /*0140*/  IADD3 R6, P0, PT, R6, UR6, RZ ;  /* 0x0000000606067c10 */ /* 0x004fc8000ff1e0ff */
[----:B------:R-:W-:Y:S01]  /*0150*/  IADD3.X R7, PT, PT, R0, UR7, RZ, P0, !PT ;  /* 0x0000000700077c10 */ /* 0x000fe200087fe4ff */
[----:B---3--:R-:W-:-:S05]  /*0160*/  FADD R9, R2, R5 ;  /* 0x0000000502097221 */ /* 0x008fca0000000000 */
[----:B------:R-:W-:Y:S01]  /*0170*/  STG.E desc[UR4][R6.64], R9 ;  /* 0x0000000906007986 */ /* 0x000fe2000c101904 */
[----:B------:R-:W-:Y:S05]  /*0180*/  EXIT ;  /* 0x000000000000794d */ /* 0x000fea0003800000 */
.L_x_0:
[----:B------:R-:W-:-:S00]  /*0190*/  BRA `(.L_x_0) ;  /* 0xfffffffc00fc7947 */ /* 0x000fc0000383ffff */
[----:B------:R-:W-:-:S00]  /*01a0*/  NOP ;  /* 0x0000000000007918 */ /* 0x000fc00000000000 */
        /* <DEDUP_REMOVED lines=13> */
.L_x_1:


//--------------------- .nv.shared.reserved.0     --------------------------
	.section	.nv.shared.reserved.0,"aw",@nobits
	.weak		__nv_reservedSMEM_offset_0_alias
	.size		__nv_reservedSMEM_offset_0_alias, 0, 64
	.other		__nv_reservedSMEM_offset_0_alias,@"STO_CUDA_RESERVED_SHARED STV_DEFAULT"
__nv_reservedSMEM_offset_0_alias:
	.zero		0
	.zero		64


//--------------------- .nv.constant0._Z15CustomAddKernelPfS_S_m --------------------------
	.section	.nv.constant0._Z15CustomAddKernelPfS_S_m,"a",@progbits
	.sectionflags	@""
	.align	4
.nv.constant0._Z15CustomAddKernelPfS_S_m:
	.zero		928


//--------------------- SYMBOLS --------------------------

	.type		.nv.reservedSmem.offset0,@object
	.size		.nv.reservedSmem.offset0,0x4
